	.headerflags	@"EF_CUDA_TEXMODE_UNIFIED EF_CUDA_64BIT_ADDRESS EF_CUDA_ACCELERATORS EF_CUDA_SM90 EF_CUDA_VIRTUAL_SM(EF_CUDA_SM90)"
	.elftype	@"ET_EXEC"


//--------------------- .nv.info                  --------------------------
	.section	.nv.info,"",@"SHT_CUDA_INFO"
	.align	4


	//----- nvinfo : EIATTR_REGCOUNT
	.align		4
        /*0000*/ 	.byte	0x04, 0x2f
        /*0002*/ 	.short	(.L_3 - .L_2)
	.align		4
.L_2:
        /*0004*/ 	.word	index@(triton_poi_fused__native_batch_norm_legit_no_training_add_11)
        /*0008*/ 	.word	0x00000016


	//----- nvinfo : EIATTR_MIN_STACK_SIZE
	.align		4
.L_3:
        /*000c*/ 	.byte	0x04, 0x12
        /*000e*/ 	.short	(.L_5 - .L_4)
	.align		4
.L_4:
        /*0010*/ 	.word	index@(triton_poi_fused__native_batch_norm_legit_no_training_add_11)
        /*0014*/ 	.word	0x00000000


	//----- nvinfo : EIATTR_FRAME_SIZE
	.align		4
.L_5:
        /*0018*/ 	.byte	0x04, 0x11
        /*001a*/ 	.short	(.L_7 - .L_6)
	.align		4
.L_6:
        /*001c*/ 	.word	index@(triton_poi_fused__native_batch_norm_legit_no_training_add_11)
        /*0020*/ 	.word	0x00000000


	//----- nvinfo : EIATTR_MIN_STACK_SIZE
	.align		4
.L_7:
        /*0024*/ 	.byte	0x04, 0x12
        /*0026*/ 	.short	(.L_9 - .L_8)
	.align		4
.L_8:
        /*0028*/ 	.word	index@(triton_poi_fused__native_batch_norm_legit_no_training_add_11)
        /*002c*/ 	.word	0x00000000
.L_9:


//--------------------- .nv.info.triton_poi_fused__native_batch_norm_legit_no_training_add_11 --------------------------
	.section	.nv.info.triton_poi_fused__native_batch_norm_legit_no_training_add_11,"",@"SHT_CUDA_INFO"
	.sectionflags	@""
	.align	4


	//----- nvinfo : EIATTR_CUDA_API_VERSION
	.align		4
        /*0000*/ 	.byte	0x04, 0x37
        /*0002*/ 	.short	(.L_11 - .L_10)
.L_10:
        /*0004*/ 	.word	0x0000007c


	//----- nvinfo : EIATTR_KPARAM_INFO
	.align		4
.L_11:
        /*0008*/ 	.byte	0x04, 0x17
        /*000a*/ 	.short	(.L_13 - .L_12)
.L_12:
        /*000c*/ 	.word	0x00000000
        /*0010*/ 	.short	0x0007
        /*0012*/ 	.short	0x0038
        /*0014*/ 	.byte	0x00, 0xf0, 0x11, 0x00


	//----- nvinfo : EIATTR_KPARAM_INFO
	.align		4
.L_13:
        /*0018*/ 	.byte	0x04, 0x17
        /*001a*/ 	.short	(.L_15 - .L_14)
.L_14:
        /*001c*/ 	.word	0x00000000
        /*0020*/ 	.short	0x0006
        /*0022*/ 	.short	0x0030
        /*0024*/ 	.byte	0x00, 0xf4, 0x21, 0x00


	//----- nvinfo : EIATTR_KPARAM_INFO
	.align		4
.L_15:
        /*0028*/ 	.byte	0x04, 0x17
        /*002a*/ 	.short	(.L_17 - .L_16)
.L_16:
        /*002c*/ 	.word	0x00000000
        /*0030*/ 	.short	0x0005
        /*0032*/ 	.short	0x0028
        /*0034*/ 	.byte	0x00, 0xf4, 0x21, 0x00


	//----- nvinfo : EIATTR_KPARAM_INFO
	.align		4
.L_17:
        /*0038*/ 	.byte	0x04, 0x17
        /*003a*/ 	.short	(.L_19 - .L_18)
.L_18:
        /*003c*/ 	.word	0x00000000
        /*0040*/ 	.short	0x0004
        /*0042*/ 	.short	0x0020
        /*0044*/ 	.byte	0x00, 0xf4, 0x21, 0x00


	//----- nvinfo : EIATTR_KPARAM_INFO
	.align		4
.L_19:
        /*0048*/ 	.byte	0x04, 0x17
        /*004a*/ 	.short	(.L_21 - .L_20)
.L_20:
        /*004c*/ 	.word	0x00000000
        /*0050*/ 	.short	0x0003
        /*0052*/ 	.short	0x0018
        /*0054*/ 	.byte	0x00, 0xf4, 0x21, 0x00


	//----- nvinfo : EIATTR_KPARAM_INFO
	.align		4
.L_21:
        /*0058*/ 	.byte	0x04, 0x17
        /*005a*/ 	.short	(.L_23 - .L_22)
.L_22:
        /*005c*/ 	.word	0x00000000
        /*0060*/ 	.short	0x0002
        /*0062*/ 	.short	0x0010
        /*0064*/ 	.byte	0x00, 0xf4, 0x21, 0x00


	//----- nvinfo : EIATTR_KPARAM_INFO
	.align		4
.L_23:
        /*0068*/ 	.byte	0x04, 0x17
        /*006a*/ 	.short	(.L_25 - .L_24)
.L_24:
        /*006c*/ 	.word	0x00000000
        /*0070*/ 	.short	0x0001
        /*0072*/ 	.short	0x0008
        /*0074*/ 	.byte	0x00, 0xf4, 0x21, 0x00


	//----- nvinfo : EIATTR_KPARAM_INFO
	.align		4
.L_25:
        /*0078*/ 	.byte	0x04, 0x17
        /*007a*/ 	.short	(.L_27 - .L_26)
.L_26:
        /*007c*/ 	.word	0x00000000
        /*0080*/ 	.short	0x0000
        /*0082*/ 	.short	0x0000
        /*0084*/ 	.byte	0x00, 0xf4, 0x21, 0x00


	//----- nvinfo : EIATTR_SPARSE_MMA_MASK
	.align		4
.L_27:
        /*0088*/ 	.byte	0x03, 0x50
        /*008a*/ 	.short	0x0000


	//----- nvinfo : EIATTR_MAXREG_COUNT
	.align		4
        /*008c*/ 	.byte	0x03, 0x1b
        /*008e*/ 	.short	0x00ff


	//----- nvinfo : EIATTR_EXIT_INSTR_OFFSETS
	.align		4
        /*0090*/ 	.byte	0x04, 0x1c
        /*0092*/ 	.short	(.L_29 - .L_28)


	//   ....[0]....
.L_28:
        /*0094*/ 	.word	0x00000310


	//   ....[1]....
        /*0098*/ 	.word	0x00000330


	//----- nvinfo : EIATTR_REQNTID
	.align		4
.L_29:
        /*009c*/ 	.byte	0x04, 0x10
        /*009e*/ 	.short	(.L_31 - .L_30)
.L_30:
        /*00a0*/ 	.word	0x00000080
        /*00a4*/ 	.word	0x00000001
        /*00a8*/ 	.word	0x00000001


	//----- nvinfo : EIATTR_CBANK_PARAM_SIZE
	.align		4
.L_31:
        /*00ac*/ 	.byte	0x03, 0x19
        /*00ae*/ 	.short	0x003c


	//----- nvinfo : EIATTR_PARAM_CBANK
	.align		4
        /*00b0*/ 	.byte	0x04, 0x0a
        /*00b2*/ 	.short	(.L_33 - .L_32)
	.align		4
.L_32:
        /*00b4*/ 	.word	index@(.nv.constant0.triton_poi_fused__native_batch_norm_legit_no_training_add_11)
        /*00b8*/ 	.short	0x0210
        /*00ba*/ 	.short	0x003c


	//----- nvinfo : EIATTR_SW_WAR
	.align		4
.L_33:
        /*00bc*/ 	.byte	0x04, 0x36
        /*00be*/ 	.short	(.L_35 - .L_34)
.L_34:
        /*00c0*/ 	.word	0x00000008
.L_35:


//--------------------- .nv.callgraph             --------------------------
	.section	.nv.callgraph,"",@"SHT_CUDA_CALLGRAPH"
	.align	4
	.sectionentsize	8
	.align		4
        /*0000*/ 	.word	0x00000000
	.align		4
        /*0004*/ 	.word	0xffffffff
	.align		4
        /*0008*/ 	.word	0x00000000
	.align		4
        /*000c*/ 	.word	0xfffffffe
	.align		4
        /*0010*/ 	.word	0x00000000
	.align		4
        /*0014*/ 	.word	0xfffffffd
	.align		4
        /*0018*/ 	.word	0x00000000
	.align		4
        /*001c*/ 	.word	0xfffffffc


//--------------------- .nv.constant4             --------------------------
	.section	.nv.constant4,"a",@progbits
	.align	8
	.align		8
.nv.constant4:
        /*0000*/ 	.dword	_$_str
	.align		8
        /*0008*/ 	.dword	_$_str_$_2


//--------------------- .text.triton_poi_fused__native_batch_norm_legit_no_training_add_11 --------------------------
	.section	.text.triton_poi_fused__native_batch_norm_legit_no_training_add_11,"ax",@progbits
	.align	128
        .global         triton_poi_fused__native_batch_norm_legit_no_training_add_11
        .type           triton_poi_fused__native_batch_norm_legit_no_training_add_11,@function
        .size           triton_poi_fused__native_batch_norm_legit_no_training_add_11,(.L_x_1 - triton_poi_fused__native_batch_norm_legit_no_training_add_11)
        .other          triton_poi_fused__native_batch_norm_legit_no_training_add_11,@"STO_CUDA_ENTRY STV_DEFAULT"
triton_poi_fused__native_batch_norm_legit_no_training_add_11:
.text.triton_poi_fused__native_batch_norm_legit_no_training_add_11:
[----:B------:R-:W0:Y:S01]  /*0000*/  LDC R1, c[0x0][0x28] ;  /* 0x00000a00ff017b82 */ /* 0x000e220000000800 */
[----:B------:R-:W1:Y:S07]  /*0010*/  S2R R0, SR_TID.X ;  /* 0x0000000000007919 */ /* 0x000e6e0000002100 */
[----:B------:R-:W2:Y:S01]  /*0020*/  LDC.64 R12, c[0x0][0x220] ;  /* 0x00008800ff0c7b82 */ /* 0x000ea20000000a00 */
[----:B------:R-:W-:Y:S01]  /*0030*/  ULDC.64 UR4, c[0x0][0x208] ;  /* 0x0000820000047ab9 */ /* 0x000fe20000000a00 */
[----:B------:R-:W3:Y:S06]  /*0040*/  S2R R3, SR_CTAID.X ;  /* 0x0000000000037919 */ /* 0x000eec0000002500 */
[----:B------:R-:W4:Y:S08]  /*0050*/  LDC.64 R8, c[0x0][0x210] ;  /* 0x00008400ff087b82 */ /* 0x000f300000000a00 */
[----:B------:R-:W5:Y:S08]  /*0060*/  LDC.64 R10, c[0x0][0x218] ;  /* 0x00008600ff0a7b82 */ /* 0x000f700000000a00 */
[----:B------:R-:W5:Y:S01]  /*0070*/  LDC.64 R14, c[0x0][0x228] ;  /* 0x00008a00ff0e7b82 */ /* 0x000f620000000a00 */
[----:B-1----:R-:W-:-:S07]  /*0080*/  LOP3.LUT R0, R0, 0x7f, RZ, 0xc0, !PT ;  /* 0x0000007f00007812 */ /* 0x002fce00078ec0ff */
[----:B------:R-:W1:Y:S01]  /*0090*/  LDC.64 R16, c[0x0][0x230] ;  /* 0x00008c00ff107b82 */ /* 0x000e620000000a00 */
[----:B---3--:R-:W-:-:S04]  /*00a0*/  LEA R0, R3, R0, 0x7 ;  /* 0x0000000003007211 */ /* 0x008fc800078e38ff */
[C---:B------:R-:W-:Y:S01]  /*00b0*/  ISETP.GE.AND P2, PT, R0.reuse, 0xc0, PT ;  /* 0x000000c00000780c */ /* 0x040fe20003f46270 */
[----:B------:R-:W-:Y:S02]  /*00c0*/  IMAD.HI R2, R0, 0x2aaaaaab, RZ ;  /* 0x2aaaaaab00027827 */ /* 0x000fe400078e02ff */
[----:B------:R-:W3:Y:S03]  /*00d0*/  LDC.64 R4, c[0x0][0x238] ;  /* 0x00008e00ff047b82 */ /* 0x000ee60000000a00 */
[----:B------:R-:W-:-:S04]  /*00e0*/  SHF.R.U32.HI R3, RZ, 0x1f, R2 ;  /* 0x0000001fff037819 */ /* 0x000fc80000011602 */
[----:B------:R-:W-:-:S05]  /*00f0*/  LEA.HI R3, R2, R3, RZ, 0x1d ;  /* 0x0000000302037211 */ /* 0x000fca00078fe8ff */
[----:B------:R-:W-:Y:S01]  /*0100*/  IMAD R19, R3, -0x30, R0 ;  /* 0xffffffd003137824 */ /* 0x000fe200078e0200 */
[----:B------:R-:W-:-:S03]  /*0110*/  CS2R R2, SRZ ;  /* 0x0000000000027805 */ /* 0x000fc6000001ff00 */
[----:B--2---:R-:W-:-:S05]  /*0120*/  IMAD.WIDE R12, R19, 0x4, R12 ;  /* 0x00000004130c7825 */ /* 0x004fca00078e020c */
[----:B------:R2:W3:Y:S01]  /*0130*/  @!P2 LDG.E.EL R2, desc[UR4][R12.64] ;  /* 0x000000040c02a981 */ /* 0x0004e2000c2e1900 */
[----:B------:R-:W-:Y:S01]  /*0140*/  CS2R R6, SRZ ;  /* 0x0000000000067805 */ /* 0x000fe2000001ff00 */
[----:B----4-:R-:W-:-:S04]  /*0150*/  IMAD.WIDE R8, R0, 0x4, R8 ;  /* 0x0000000400087825 */ /* 0x010fc800078e0208 */
[C---:B-----5:R-:W-:Y:S01]  /*0160*/  IMAD.WIDE R10, R19.reuse, 0x4, R10 ;  /* 0x00000004130a7825 */ /* 0x060fe200078e020a */
[----:B------:R4:W5:Y:S03]  /*0170*/  @!P2 LDG.E R6, desc[UR4][R8.64] ;  /* 0x000000040806a981 */ /* 0x000966000c1e1900 */
[C---:B0-2---:R-:W-:Y:S01]  /*0180*/  IMAD.WIDE R12, R19.reuse, 0x4, R14 ;  /* 0x00000004130c7825 */ /* 0x045fe200078e020e */
[----:B------:R0:W5:Y:S03]  /*0190*/  @!P2 LDG.E.EL R3, desc[UR4][R10.64] ;  /* 0x000000040a03a981 */ /* 0x000166000c2e1900 */
[----:B-1----:R-:W-:Y:S01]  /*01a0*/  IMAD.WIDE R14, R19, 0x4, R16 ;  /* 0x00000004130e7825 */ /* 0x002fe200078e0210 */
[----:B------:R-:W-:Y:S01]  /*01b0*/  CS2R R16, SRZ ;  /* 0x0000000000107805 */ /* 0x000fe2000001ff00 */
[----:B------:R-:W2:Y:S01]  /*01c0*/  @!P2 LDG.E.EL R7, desc[UR4][R12.64] ;  /* 0x000000040c07a981 */ /* 0x000ea2000c2e1900 */
[----:B----4-:R-:W1:Y:S01]  /*01d0*/  LDC.64 R8, c[0x0][0x240] ;  /* 0x00009000ff087b82 */ /* 0x010e620000000a00 */
[----:B---3--:R-:W-:-:S03]  /*01e0*/  IMAD.WIDE R4, R0, 0x4, R4 ;  /* 0x0000000400047825 */ /* 0x008fc600078e0204 */
[----:B------:R-:W2:Y:S04]  /*01f0*/  @!P2 LDG.E.EL R16, desc[UR4][R14.64] ;  /* 0x000000040e10a981 */ /* 0x000ea8000c2e1900 */
[----:B------:R-:W3:Y:S01]  /*0200*/  @!P2 LDG.E R17, desc[UR4][R4.64] ;  /* 0x000000040411a981 */ /* 0x000ee2000c1e1900 */
[----:B0-----:R-:W-:Y:S01]  /*0210*/  HFMA2.MMA R11, -RZ, RZ, 1.625, 0 ;  /* 0x3e800000ff0b7435 */ /* 0x001fe200000001ff */
[----:B------:R-:W-:-:S04]  /*0220*/  FADD R2, R2, 0.0010000000474974513054 ;  /* 0x3a83126f02027421 */ /* 0x000fc80000000000 */
[----:B------:R-:W0:Y:S01]  /*0230*/  MUFU.SQRT R10, R2 ;  /* 0x00000002000a7308 */ /* 0x000e220000002000 */
[----:B-----5:R-:W-:Y:S01]  /*0240*/  FADD R3, -R3, R6 ;  /* 0x0000000603037221 */ /* 0x020fe20000000100 */
[C---:B0-----:R-:W-:Y:S02]  /*0250*/  FSETP.GT.AND P0, PT, R10.reuse, 8.50705917302346158658e+37, PT ;  /* 0x7e8000000a00780b */ /* 0x041fe40003f04000 */
[----:B------:R-:W-:Y:S02]  /*0260*/  FSETP.GEU.AND P1, PT, R10, 1.175494350822287508e-38, PT ;  /* 0x008000000a00780b */ /* 0x000fe40003f2e000 */
[----:B------:R-:W-:-:S09]  /*0270*/  FSEL R11, R11, 1, P0 ;  /* 0x3f8000000b0b7808 */ /* 0x000fd20000000000 */
[----:B------:R-:W-:Y:S02]  /*0280*/  @P0 FMUL R10, R10, 0.25 ;  /* 0x3e8000000a0a0820 */ /* 0x000fe40000400000 */
[----:B------:R-:W-:Y:S02]  /*0290*/  @!P1 FMUL R11, R11, 16777216 ;  /* 0x4b8000000b0b9820 */ /* 0x000fe40000400000 */
[----:B------:R-:W-:-:S06]  /*02a0*/  @!P1 FMUL R10, R10, 16777216 ;  /* 0x4b8000000a0a9820 */ /* 0x000fcc0000400000 */
[----:B------:R-:W0:Y:S02]  /*02b0*/  MUFU.RCP R10, R10 ;  /* 0x0000000a000a7308 */ /* 0x000e240000001000 */
[----:B0-----:R-:W-:-:S04]  /*02c0*/  FMUL R2, R10, R11 ;  /* 0x0000000b0a027220 */ /* 0x001fc80000400000 */
[----:B------:R-:W-:-:S04]  /*02d0*/  FMUL R3, R3, R2 ;  /* 0x0000000203037220 */ /* 0x000fc80000400000 */
[----:B--2---:R-:W-:Y:S01]  /*02e0*/  FFMA R16, R3, R7, R16 ;  /* 0x0000000703107223 */ /* 0x004fe20000000010 */
[----:B-1----:R-:W-:-:S04]  /*02f0*/  IMAD.WIDE R2, R0, 0x4, R8 ;  /* 0x0000000400027825 */ /* 0x002fc800078e0208 */
[----:B---3--:R-:W-:Y:S01]  /*0300*/  FADD R17, R16, R17 ;  /* 0x0000001110117221 */ /* 0x008fe20000000000 */
[----:B------:R-:W-:Y:S06]  /*0310*/  @P2 EXIT ;  /* 0x000000000000294d */ /* 0x000fec0003800000 */
[----:B------:R-:W-:Y:S01]  /*0320*/  STG.E desc[UR4][R2.64], R17 ;  /* 0x0000001102007986 */ /* 0x000fe2000c101904 */
[----:B------:R-:W-:Y:S05]  /*0330*/  EXIT ;  /* 0x000000000000794d */ /* 0x000fea0003800000 */
.L_x_0:
[----:B------:R-:W-:-:S00]  /*0340*/  BRA `(.L_x_0) ;  /* 0xfffffffc00fc7947 */ /* 0x000fc0000383ffff */
[----:B------:R-:W-:-:S00]  /*0350*/  NOP ;  /* 0x0000000000007918 */ /* 0x000fc00000000000 */
        /* <DEDUP_REMOVED lines=10> */
.L_x_1:


//--------------------- .nv.global.init           --------------------------
	.section	.nv.global.init,"aw",@progbits
.nv.global.init:
	.type		_$_str,@object
	.size		_$_str,(_$_str_$_2 - _$_str)
_$_str:
        /*0000*/ 	.byte	0x5f, 0x5f, 0x43, 0x55, 0x44, 0x41, 0x5f, 0x46, 0x54, 0x5a, 0x00
	.type		_$_str_$_2,@object
	.size		_$_str_$_2,(.L_1 - _$_str_$_2)
_$_str_$_2:
        /*000b*/ 	.byte	0x5f, 0x5f, 0x43, 0x55, 0x44, 0x41, 0x5f, 0x50, 0x52, 0x45, 0x43, 0x5f, 0x53, 0x51, 0x52, 0x54
        /*001b*/ 	.byte	0x00
.L_1:


//--------------------- .nv.constant0.triton_poi_fused__native_batch_norm_legit_no_training_add_11 --------------------------
	.section	.nv.constant0.triton_poi_fused__native_batch_norm_legit_no_training_add_11,"a",@progbits
	.sectionflags	@""
	.align	4
.nv.constant0.triton_poi_fused__native_batch_norm_legit_no_training_add_11:
	.zero		588
